	.headerflags	@"EF_CUDA_TEXMODE_UNIFIED EF_CUDA_64BIT_ADDRESS EF_CUDA_ACCELERATORS EF_CUDA_SM90 EF_CUDA_VIRTUAL_SM(EF_CUDA_SM90)"
	.elftype	@"ET_EXEC"


//--------------------- .nv.info                  --------------------------
	.section	.nv.info,"",@"SHT_CUDA_INFO"
	.align	4


	//----- nvinfo : EIATTR_REGCOUNT
	.align		4
        /*0000*/ 	.byte	0x04, 0x2f
        /*0002*/ 	.short	(.L_3 - .L_2)
	.align		4
.L_2:
        /*0004*/ 	.word	index@(triton_poi_fused__native_batch_norm_legit_no_training_relu_22)
        /*0008*/ 	.word	0x00000010


	//----- nvinfo : EIATTR_MIN_STACK_SIZE
	.align		4
.L_3:
        /*000c*/ 	.byte	0x04, 0x12
        /*000e*/ 	.short	(.L_5 - .L_4)
	.align		4
.L_4:
        /*0010*/ 	.word	index@(triton_poi_fused__native_batch_norm_legit_no_training_relu_22)
        /*0014*/ 	.word	0x00000000


	//----- nvinfo : EIATTR_FRAME_SIZE
	.align		4
.L_5:
        /*0018*/ 	.byte	0x04, 0x11
        /*001a*/ 	.short	(.L_7 - .L_6)
	.align		4
.L_6:
        /*001c*/ 	.word	index@(triton_poi_fused__native_batch_norm_legit_no_training_relu_22)
        /*0020*/ 	.word	0x00000000


	//----- nvinfo : EIATTR_MIN_STACK_SIZE
	.align		4
.L_7:
        /*0024*/ 	.byte	0x04, 0x12
        /*0026*/ 	.short	(.L_9 - .L_8)
	.align		4
.L_8:
        /*0028*/ 	.word	index@(triton_poi_fused__native_batch_norm_legit_no_training_relu_22)
        /*002c*/ 	.word	0x00000000
.L_9:


//--------------------- .nv.info.triton_poi_fused__native_batch_norm_legit_no_training_relu_22 --------------------------
	.section	.nv.info.triton_poi_fused__native_batch_norm_legit_no_training_relu_22,"",@"SHT_CUDA_INFO"
	.sectionflags	@""
	.align	4


	//----- nvinfo : EIATTR_CUDA_API_VERSION
	.align		4
        /*0000*/ 	.byte	0x04, 0x37
        /*0002*/ 	.short	(.L_11 - .L_10)
.L_10:
        /*0004*/ 	.word	0x0000007c


	//----- nvinfo : EIATTR_KPARAM_INFO
	.align		4
.L_11:
        /*0008*/ 	.byte	0x04, 0x17
        /*000a*/ 	.short	(.L_13 - .L_12)
.L_12:
        /*000c*/ 	.word	0x00000000
        /*0010*/ 	.short	0x0006
        /*0012*/ 	.short	0x0030
        /*0014*/ 	.byte	0x00, 0xf0, 0x11, 0x00


	//----- nvinfo : EIATTR_KPARAM_INFO
	.align		4
.L_13:
        /*0018*/ 	.byte	0x04, 0x17
        /*001a*/ 	.short	(.L_15 - .L_14)
.L_14:
        /*001c*/ 	.word	0x00000000
        /*0020*/ 	.short	0x0005
        /*0022*/ 	.short	0x0028
        /*0024*/ 	.byte	0x00, 0xf4, 0x21, 0x00


	//----- nvinfo : EIATTR_KPARAM_INFO
	.align		4
.L_15:
        /*0028*/ 	.byte	0x04, 0x17
        /*002a*/ 	.short	(.L_17 - .L_16)
.L_16:
        /*002c*/ 	.word	0x00000000
        /*0030*/ 	.short	0x0004
        /*0032*/ 	.short	0x0020
        /*0034*/ 	.byte	0x00, 0xf4, 0x21, 0x00


	//----- nvinfo : EIATTR_KPARAM_INFO
	.align		4
.L_17:
        /*0038*/ 	.byte	0x04, 0x17
        /*003a*/ 	.short	(.L_19 - .L_18)
.L_18:
        /*003c*/ 	.word	0x00000000
        /*0040*/ 	.short	0x0003
        /*0042*/ 	.short	0x0018
        /*0044*/ 	.byte	0x00, 0xf4, 0x21, 0x00


	//----- nvinfo : EIATTR_KPARAM_INFO
	.align		4
.L_19:
        /*0048*/ 	.byte	0x04, 0x17
        /*004a*/ 	.short	(.L_21 - .L_20)
.L_20:
        /*004c*/ 	.word	0x00000000
        /*0050*/ 	.short	0x0002
        /*0052*/ 	.short	0x0010
        /*0054*/ 	.byte	0x00, 0xf4, 0x21, 0x00


	//----- nvinfo : EIATTR_KPARAM_INFO
	.align		4
.L_21:
        /*0058*/ 	.byte	0x04, 0x17
        /*005a*/ 	.short	(.L_23 - .L_22)
.L_22:
        /*005c*/ 	.word	0x00000000
        /*0060*/ 	.short	0x0001
        /*0062*/ 	.short	0x0008
        /*0064*/ 	.byte	0x00, 0xf4, 0x21, 0x00


	//----- nvinfo : EIATTR_KPARAM_INFO
	.align		4
.L_23:
        /*0068*/ 	.byte	0x04, 0x17
        /*006a*/ 	.short	(.L_25 - .L_24)
.L_24:
        /*006c*/ 	.word	0x00000000
        /*0070*/ 	.short	0x0000
        /*0072*/ 	.short	0x0000
        /*0074*/ 	.byte	0x00, 0xf4, 0x21, 0x00


	//----- nvinfo : EIATTR_SPARSE_MMA_MASK
	.align		4
.L_25:
        /*0078*/ 	.byte	0x03, 0x50
        /*007a*/ 	.short	0x0000


	//----- nvinfo : EIATTR_MAXREG_COUNT
	.align		4
        /*007c*/ 	.byte	0x03, 0x1b
        /*007e*/ 	.short	0x00ff


	//----- nvinfo : EIATTR_EXIT_INSTR_OFFSETS
	.align		4
        /*0080*/ 	.byte	0x04, 0x1c
        /*0082*/ 	.short	(.L_27 - .L_26)


	//   ....[0]....
.L_26:
        /*0084*/ 	.word	0x000002d0


	//----- nvinfo : EIATTR_REQNTID
	.align		4
.L_27:
        /*0088*/ 	.byte	0x04, 0x10
        /*008a*/ 	.short	(.L_29 - .L_28)
.L_28:
        /*008c*/ 	.word	0x00000080
        /*0090*/ 	.word	0x00000001
        /*0094*/ 	.word	0x00000001


	//----- nvinfo : EIATTR_CBANK_PARAM_SIZE
	.align		4
.L_29:
        /*0098*/ 	.byte	0x03, 0x19
        /*009a*/ 	.short	0x0034


	//----- nvinfo : EIATTR_PARAM_CBANK
	.align		4
        /*009c*/ 	.byte	0x04, 0x0a
        /*009e*/ 	.short	(.L_31 - .L_30)
	.align		4
.L_30:
        /*00a0*/ 	.word	index@(.nv.constant0.triton_poi_fused__native_batch_norm_legit_no_training_relu_22)
        /*00a4*/ 	.short	0x0210
        /*00a6*/ 	.short	0x0034


	//----- nvinfo : EIATTR_SW_WAR
	.align		4
.L_31:
        /*00a8*/ 	.byte	0x04, 0x36
        /*00aa*/ 	.short	(.L_33 - .L_32)
.L_32:
        /*00ac*/ 	.word	0x00000008
.L_33:


//--------------------- .nv.callgraph             --------------------------
	.section	.nv.callgraph,"",@"SHT_CUDA_CALLGRAPH"
	.align	4
	.sectionentsize	8
	.align		4
        /*0000*/ 	.word	0x00000000
	.align		4
        /*0004*/ 	.word	0xffffffff
	.align		4
        /*0008*/ 	.word	0x00000000
	.align		4
        /*000c*/ 	.word	0xfffffffe
	.align		4
        /*0010*/ 	.word	0x00000000
	.align		4
        /*0014*/ 	.word	0xfffffffd
	.align		4
        /*0018*/ 	.word	0x00000000
	.align		4
        /*001c*/ 	.word	0xfffffffc


//--------------------- .nv.constant4             --------------------------
	.section	.nv.constant4,"a",@progbits
	.align	8
	.align		8
.nv.constant4:
        /*0000*/ 	.dword	_$_str
	.align		8
        /*0008*/ 	.dword	_$_str_$_2


//--------------------- .text.triton_poi_fused__native_batch_norm_legit_no_training_relu_22 --------------------------
	.section	.text.triton_poi_fused__native_batch_norm_legit_no_training_relu_22,"ax",@progbits
	.align	128
        .global         triton_poi_fused__native_batch_norm_legit_no_training_relu_22
        .type           triton_poi_fused__native_batch_norm_legit_no_training_relu_22,@function
        .size           triton_poi_fused__native_batch_norm_legit_no_training_relu_22,(.L_x_1 - triton_poi_fused__native_batch_norm_legit_no_training_relu_22)
        .other          triton_poi_fused__native_batch_norm_legit_no_training_relu_22,@"STO_CUDA_ENTRY STV_DEFAULT"
triton_poi_fused__native_batch_norm_legit_no_training_relu_22:
.text.triton_poi_fused__native_batch_norm_legit_no_training_relu_22:
[----:B------:R-:W-:Y:S01]  /*0000*/  LDC R1, c[0x0][0x28] ;  /* 0x00000a00ff017b82 */ /* 0x000fe20000000800 */
[----:B------:R-:W1:Y:S07]  /*0010*/  S2R R0, SR_TID.X ;  /* 0x0000000000007919 */ /* 0x000e6e0000002100 */
[----:B------:R-:W2:Y:S01]  /*0020*/  LDC.64 R6, c[0x0][0x220] ;  /* 0x00008800ff067b82 */ /* 0x000ea20000000a00 */
[----:B------:R-:W-:Y:S01]  /*0030*/  ULDC.64 UR4, c[0x0][0x208] ;  /* 0x0000820000047ab9 */ /* 0x000fe20000000a00 */
[----:B------:R-:W3:Y:S06]  /*0040*/  S2R R3, SR_CTAID.X ;  /* 0x0000000000037919 */ /* 0x000eec0000002500 */
[----:B------:R-:W4:Y:S08]  /*0050*/  LDC.64 R4, c[0x0][0x218] ;  /* 0x00008600ff047b82 */ /* 0x000f300000000a00 */
[----:B------:R-:W5:Y:S08]  /*0060*/  LDC.64 R8, c[0x0][0x228] ;  /* 0x00008a00ff087b82 */ /* 0x000f700000000a00 */
[----:B------:R-:W5:Y:S01]  /*0070*/  LDC.64 R10, c[0x0][0x230] ;  /* 0x00008c00ff0a7b82 */ /* 0x000f620000000a00 */
[----:B-1----:R-:W-:-:S02]  /*0080*/  LOP3.LUT R0, R0, 0x7f, RZ, 0xc0, !PT ;  /* 0x0000007f00007812 */ /* 0x002fc400078ec0ff */
[----:B---3--:R-:W-:Y:S02]  /*0090*/  SHF.R.S32.HI R2, RZ, 0x18, R3 ;  /* 0x00000018ff027819 */ /* 0x008fe40000011403 */
[----:B------:R-:W-:Y:S02]  /*00a0*/  LEA R0, R3, R0, 0x7 ;  /* 0x0000000003007211 */ /* 0x000fe400078e38ff */
[----:B------:R-:W-:-:S04]  /*00b0*/  SGXT R3, R2, 0x1 ;  /* 0x000000010203781a */ /* 0x000fc80000000200 */
[----:B------:R-:W-:-:S04]  /*00c0*/  LEA.HI R3, R3, R0, RZ, 0x9 ;  /* 0x0000000003037211 */ /* 0x000fc800078f48ff */
[----:B------:R-:W-:-:S04]  /*00d0*/  LOP3.LUT R3, R3, 0xfffffe00, RZ, 0xc0, !PT ;  /* 0xfffffe0003037812 */ /* 0x000fc800078ec0ff */
[----:B------:R-:W-:Y:S02]  /*00e0*/  IADD3 R13, R0, -R3, RZ ;  /* 0x80000003000d7210 */ /* 0x000fe40007ffe0ff */
[----:B------:R-:W1:Y:S03]  /*00f0*/  LDC.64 R2, c[0x0][0x210] ;  /* 0x00008400ff027b82 */ /* 0x000e660000000a00 */
[----:B--2---:R-:W-:-:S06]  /*0100*/  IMAD.WIDE R6, R13, 0x4, R6 ;  /* 0x000000040d067825 */ /* 0x004fcc00078e0206 */
[----:B------:R-:W2:Y:S01]  /*0110*/  LDG.E.EL R6, desc[UR4][R6.64] ;  /* 0x0000000406067981 */ /* 0x000ea2000c2e1900 */
[----:B----4-:R-:W-:-:S04]  /*0120*/  IMAD.WIDE R4, R13, 0x4, R4 ;  /* 0x000000040d047825 */ /* 0x010fc800078e0204 */
[C---:B-----5:R-:W-:Y:S02]  /*0130*/  IMAD.WIDE R8, R13.reuse, 0x4, R8 ;  /* 0x000000040d087825 */ /* 0x060fe400078e0208 */
[----:B------:R3:W4:Y:S02]  /*0140*/  LDG.E.EL R5, desc[UR4][R4.64] ;  /* 0x0000000404057981 */ /* 0x000724000c2e1900 */
[----:B0-----:R-:W-:Y:S02]  /*0150*/  IMAD.WIDE R10, R13, 0x4, R10 ;  /* 0x000000040d0a7825 */ /* 0x001fe400078e020a */
[----:B------:R-:W5:Y:S02]  /*0160*/  LDG.E.EL R8, desc[UR4][R8.64] ;  /* 0x0000000408087981 */ /* 0x000f64000c2e1900 */
[C---:B-1----:R-:W-:Y:S02]  /*0170*/  IMAD.WIDE R2, R0.reuse, 0x4, R2 ;  /* 0x0000000400027825 */ /* 0x042fe400078e0202 */
[----:B------:R-:W5:Y:S04]  /*0180*/  LDG.E.EL R11, desc[UR4][R10.64] ;  /* 0x000000040a0b7981 */ /* 0x000f68000c2e1900 */
[----:B------:R0:W4:Y:S01]  /*0190*/  LDG.E R12, desc[UR4][R2.64] ;  /* 0x00000004020c7981 */ /* 0x000122000c1e1900 */
[----:B---3--:R-:W-:Y:S01]  /*01a0*/  HFMA2.MMA R4, -RZ, RZ, 1.625, 0 ;  /* 0x3e800000ff047435 */ /* 0x008fe200000001ff */
[----:B0-----:R-:W0:Y:S02]  /*01b0*/  LDC.64 R2, c[0x0][0x238] ;  /* 0x00008e00ff027b82 */ /* 0x001e240000000a00 */
[----:B0-----:R-:W-:-:S04]  /*01c0*/  IMAD.WIDE R2, R0, 0x4, R2 ;  /* 0x0000000400027825 */ /* 0x001fc800078e0202 */
[----:B--2---:R-:W-:-:S04]  /*01d0*/  FADD R6, R6, 9.9999997473787516356e-06 ;  /* 0x3727c5ac06067421 */ /* 0x004fc80000000000 */
[----:B------:R-:W0:Y:S02]  /*01e0*/  MUFU.SQRT R7, R6 ;  /* 0x0000000600077308 */ /* 0x000e240000002000 */
[C---:B0-----:R-:W-:Y:S02]  /*01f0*/  FSETP.GT.AND P0, PT, R7.reuse, 8.50705917302346158658e+37, PT ;  /* 0x7e8000000700780b */ /* 0x041fe40003f04000 */
[----:B------:R-:W-:-:S11]  /*0200*/  FSETP.GEU.AND P1, PT, R7, 1.175494350822287508e-38, PT ;  /* 0x008000000700780b */ /* 0x000fd60003f2e000 */
[----:B------:R-:W-:-:S04]  /*0210*/  @P0 FMUL R7, R7, 0.25 ;  /* 0x3e80000007070820 */ /* 0x000fc80000400000 */
[----:B------:R-:W-:-:S06]  /*0220*/  @!P1 FMUL R7, R7, 16777216 ;  /* 0x4b80000007079820 */ /* 0x000fcc0000400000 */
[----:B------:R-:W0:Y:S01]  /*0230*/  MUFU.RCP R7, R7 ;  /* 0x0000000700077308 */ /* 0x000e220000001000 */
[----:B------:R-:W-:Y:S01]  /*0240*/  FSEL R4, R4, 1, P0 ;  /* 0x3f80000004047808 */ /* 0x000fe20000000000 */
[----:B----4-:R-:W-:-:S04]  /*0250*/  FADD R5, R12, -R5 ;  /* 0x800000050c057221 */ /* 0x010fc80000000000 */
[----:B------:R-:W-:-:S04]  /*0260*/  @!P1 FMUL R4, R4, 16777216 ;  /* 0x4b80000004049820 */ /* 0x000fc80000400000 */
[----:B0-----:R-:W-:-:S04]  /*0270*/  FMUL R4, R7, R4 ;  /* 0x0000000407047220 */ /* 0x001fc80000400000 */
[----:B------:R-:W-:-:S04]  /*0280*/  FMUL R4, R5, R4 ;  /* 0x0000000405047220 */ /* 0x000fc80000400000 */
[----:B-----5:R-:W-:-:S05]  /*0290*/  FFMA R4, R8, R4, R11 ;  /* 0x0000000408047223 */ /* 0x020fca000000000b */
[----:B------:R-:W-:-:S04]  /*02a0*/  FSETP.GEU.AND P0, PT, R4, RZ, PT ;  /* 0x000000ff0400720b */ /* 0x000fc80003f0e000 */
[----:B------:R-:W-:-:S05]  /*02b0*/  FSEL R5, R4, RZ, P0 ;  /* 0x000000ff04057208 */ /* 0x000fca0000000000 */
[----:B------:R-:W-:Y:S01]  /*02c0*/  STG.E desc[UR4][R2.64], R5 ;  /* 0x0000000502007986 */ /* 0x000fe2000c101904 */
[----:B------:R-:W-:Y:S05]  /*02d0*/  EXIT ;  /* 0x000000000000794d */ /* 0x000fea0003800000 */
.L_x_0:
[----:B------:R-:W-:-:S00]  /*02e0*/  BRA `(.L_x_0) ;  /* 0xfffffffc00fc7947 */ /* 0x000fc0000383ffff */
[----:B------:R-:W-:-:S00]  /*02f0*/  NOP ;  /* 0x0000000000007918 */ /* 0x000fc00000000000 */
        /* <DEDUP_REMOVED lines=8> */
.L_x_1:


//--------------------- .nv.global.init           --------------------------
	.section	.nv.global.init,"aw",@progbits
.nv.global.init:
	.type		_$_str,@object
	.size		_$_str,(_$_str_$_2 - _$_str)
_$_str:
        /*0000*/ 	.byte	0x5f, 0x5f, 0x43, 0x55, 0x44, 0x41, 0x5f, 0x46, 0x54, 0x5a, 0x00
	.type		_$_str_$_2,@object
	.size		_$_str_$_2,(.L_1 - _$_str_$_2)
_$_str_$_2:
        /*000b*/ 	.byte	0x5f, 0x5f, 0x43, 0x55, 0x44, 0x41, 0x5f, 0x50, 0x52, 0x45, 0x43, 0x5f, 0x53, 0x51, 0x52, 0x54
        /*001b*/ 	.byte	0x00
.L_1:


//--------------------- .nv.constant0.triton_poi_fused__native_batch_norm_legit_no_training_relu_22 --------------------------
	.section	.nv.constant0.triton_poi_fused__native_batch_norm_legit_no_training_relu_22,"a",@progbits
	.sectionflags	@""
	.align	4
.nv.constant0.triton_poi_fused__native_batch_norm_legit_no_training_relu_22:
	.zero		580
